	.headerflags	@"EF_CUDA_TEXMODE_UNIFIED EF_CUDA_64BIT_ADDRESS EF_CUDA_ACCELERATORS EF_CUDA_SM90 EF_CUDA_VIRTUAL_SM(EF_CUDA_SM90)"
	.elftype	@"ET_EXEC"


//--------------------- .nv.info                  --------------------------
	.section	.nv.info,"",@"SHT_CUDA_INFO"
	.align	4


	//----- nvinfo : EIATTR_REGCOUNT
	.align		4
        /*0000*/ 	.byte	0x04, 0x2f
        /*0002*/ 	.short	(.L_1 - .L_0)
	.align		4
.L_0:
        /*0004*/ 	.word	index@(triton_poi_fused_convolution_leaky_relu_19)
        /*0008*/ 	.word	0x0000000e


	//----- nvinfo : EIATTR_MIN_STACK_SIZE
	.align		4
.L_1:
        /*000c*/ 	.byte	0x04, 0x12
        /*000e*/ 	.short	(.L_3 - .L_2)
	.align		4
.L_2:
        /*0010*/ 	.word	index@(triton_poi_fused_convolution_leaky_relu_19)
        /*0014*/ 	.word	0x00000000


	//----- nvinfo : EIATTR_FRAME_SIZE
	.align		4
.L_3:
        /*0018*/ 	.byte	0x04, 0x11
        /*001a*/ 	.short	(.L_5 - .L_4)
	.align		4
.L_4:
        /*001c*/ 	.word	index@(triton_poi_fused_convolution_leaky_relu_19)
        /*0020*/ 	.word	0x00000000


	//----- nvinfo : EIATTR_MIN_STACK_SIZE
	.align		4
.L_5:
        /*0024*/ 	.byte	0x04, 0x12
        /*0026*/ 	.short	(.L_7 - .L_6)
	.align		4
.L_6:
        /*0028*/ 	.word	index@(triton_poi_fused_convolution_leaky_relu_19)
        /*002c*/ 	.word	0x00000000
.L_7:


//--------------------- .nv.info.triton_poi_fused_convolution_leaky_relu_19 --------------------------
	.section	.nv.info.triton_poi_fused_convolution_leaky_relu_19,"",@"SHT_CUDA_INFO"
	.sectionflags	@""
	.align	4


	//----- nvinfo : EIATTR_CUDA_API_VERSION
	.align		4
        /*0000*/ 	.byte	0x04, 0x37
        /*0002*/ 	.short	(.L_9 - .L_8)
.L_8:
        /*0004*/ 	.word	0x0000007c


	//----- nvinfo : EIATTR_KPARAM_INFO
	.align		4
.L_9:
        /*0008*/ 	.byte	0x04, 0x17
        /*000a*/ 	.short	(.L_11 - .L_10)
.L_10:
        /*000c*/ 	.word	0x00000000
        /*0010*/ 	.short	0x0003
        /*0012*/ 	.short	0x0018
        /*0014*/ 	.byte	0x00, 0xf0, 0x11, 0x00


	//----- nvinfo : EIATTR_KPARAM_INFO
	.align		4
.L_11:
        /*0018*/ 	.byte	0x04, 0x17
        /*001a*/ 	.short	(.L_13 - .L_12)
.L_12:
        /*001c*/ 	.word	0x00000000
        /*0020*/ 	.short	0x0002
        /*0022*/ 	.short	0x0010
        /*0024*/ 	.byte	0x00, 0xf4, 0x21, 0x00


	//----- nvinfo : EIATTR_KPARAM_INFO
	.align		4
.L_13:
        /*0028*/ 	.byte	0x04, 0x17
        /*002a*/ 	.short	(.L_15 - .L_14)
.L_14:
        /*002c*/ 	.word	0x00000000
        /*0030*/ 	.short	0x0001
        /*0032*/ 	.short	0x0008
        /*0034*/ 	.byte	0x00, 0xf4, 0x21, 0x00


	//----- nvinfo : EIATTR_KPARAM_INFO
	.align		4
.L_15:
        /*0038*/ 	.byte	0x04, 0x17
        /*003a*/ 	.short	(.L_17 - .L_16)
.L_16:
        /*003c*/ 	.word	0x00000000
        /*0040*/ 	.short	0x0000
        /*0042*/ 	.short	0x0000
        /*0044*/ 	.byte	0x00, 0xf4, 0x21, 0x00


	//----- nvinfo : EIATTR_SPARSE_MMA_MASK
	.align		4
.L_17:
        /*0048*/ 	.byte	0x03, 0x50
        /*004a*/ 	.short	0x0000


	//----- nvinfo : EIATTR_MAXREG_COUNT
	.align		4
        /*004c*/ 	.byte	0x03, 0x1b
        /*004e*/ 	.short	0x00ff


	//----- nvinfo : EIATTR_EXIT_INSTR_OFFSETS
	.align		4
        /*0050*/ 	.byte	0x04, 0x1c
        /*0052*/ 	.short	(.L_19 - .L_18)


	//   ....[0]....
.L_18:
        /*0054*/ 	.word	0x000001f0


	//----- nvinfo : EIATTR_REQNTID
	.align		4
.L_19:
        /*0058*/ 	.byte	0x04, 0x10
        /*005a*/ 	.short	(.L_21 - .L_20)
.L_20:
        /*005c*/ 	.word	0x00000080
        /*0060*/ 	.word	0x00000001
        /*0064*/ 	.word	0x00000001


	//----- nvinfo : EIATTR_CBANK_PARAM_SIZE
	.align		4
.L_21:
        /*0068*/ 	.byte	0x03, 0x19
        /*006a*/ 	.short	0x001c


	//----- nvinfo : EIATTR_PARAM_CBANK
	.align		4
        /*006c*/ 	.byte	0x04, 0x0a
        /*006e*/ 	.short	(.L_23 - .L_22)
	.align		4
.L_22:
        /*0070*/ 	.word	index@(.nv.constant0.triton_poi_fused_convolution_leaky_relu_19)
        /*0074*/ 	.short	0x0210
        /*0076*/ 	.short	0x001c


	//----- nvinfo : EIATTR_SW_WAR
	.align		4
.L_23:
        /*0078*/ 	.byte	0x04, 0x36
        /*007a*/ 	.short	(.L_25 - .L_24)
.L_24:
        /*007c*/ 	.word	0x00000008
.L_25:


//--------------------- .nv.callgraph             --------------------------
	.section	.nv.callgraph,"",@"SHT_CUDA_CALLGRAPH"
	.align	4
	.sectionentsize	8
	.align		4
        /*0000*/ 	.word	0x00000000
	.align		4
        /*0004*/ 	.word	0xffffffff
	.align		4
        /*0008*/ 	.word	0x00000000
	.align		4
        /*000c*/ 	.word	0xfffffffe
	.align		4
        /*0010*/ 	.word	0x00000000
	.align		4
        /*0014*/ 	.word	0xfffffffd
	.align		4
        /*0018*/ 	.word	0x00000000
	.align		4
        /*001c*/ 	.word	0xfffffffc


//--------------------- .text.triton_poi_fused_convolution_leaky_relu_19 --------------------------
	.section	.text.triton_poi_fused_convolution_leaky_relu_19,"ax",@progbits
	.align	128
        .global         triton_poi_fused_convolution_leaky_relu_19
        .type           triton_poi_fused_convolution_leaky_relu_19,@function
        .size           triton_poi_fused_convolution_leaky_relu_19,(.L_x_1 - triton_poi_fused_convolution_leaky_relu_19)
        .other          triton_poi_fused_convolution_leaky_relu_19,@"STO_CUDA_ENTRY STV_DEFAULT"
triton_poi_fused_convolution_leaky_relu_19:
.text.triton_poi_fused_convolution_leaky_relu_19:
[----:B------:R-:W-:Y:S01]  /*0000*/  LDC R1, c[0x0][0x28] ;  /* 0x00000a00ff017b82 */ /* 0x000fe20000000800 */
[----:B------:R-:W1:Y:S07]  /*0010*/  S2R R0, SR_TID.X ;  /* 0x0000000000007919 */ /* 0x000e6e0000002100 */
[----:B------:R-:W2:Y:S01]  /*0020*/  LDC.64 R4, c[0x0][0x220] ;  /* 0x00008800ff047b82 */ /* 0x000ea20000000a00 */
[----:B------:R-:W-:Y:S01]  /*0030*/  ULDC.64 UR4, c[0x0][0x208] ;  /* 0x0000820000047ab9 */ /* 0x000fe20000000a00 */
[----:B------:R-:W3:Y:S06]  /*0040*/  S2R R9, SR_CTAID.X ;  /* 0x0000000000097919 */ /* 0x000eec0000002500 */
[----:B------:R-:W4:Y:S01]  /*0050*/  LDC.64 R6, c[0x0][0x218] ;  /* 0x00008600ff067b82 */ /* 0x000f220000000a00 */
[----:B-1----:R-:W-:-:S02]  /*0060*/  LOP3.LUT R0, R0, 0x7f, RZ, 0xc0, !PT ;  /* 0x0000007f00007812 */ /* 0x002fc400078ec0ff */
[----:B---3--:R-:W-:-:S03]  /*0070*/  SHF.R.U32.HI R2, RZ, 0x18, R9 ;  /* 0x00000018ff027819 */ /* 0x008fc60000011609 */
[----:B------:R-:W-:Y:S01]  /*0080*/  IMAD R9, R9, 0x80, R0 ;  /* 0x0000008009097824 */ /* 0x000fe200078e0200 */
[----:B------:R-:W-:-:S03]  /*0090*/  SGXT.U32 R0, R2, 0x1 ;  /* 0x000000010200781a */ /* 0x000fc60000000000 */
[----:B----4-:R-:W-:Y:S01]  /*00a0*/  IMAD.WIDE R6, R9, 0x4, R6 ;  /* 0x0000000409067825 */ /* 0x010fe200078e0206 */
[----:B------:R-:W1:Y:S01]  /*00b0*/  LDC.64 R2, c[0x0][0x210] ;  /* 0x00008400ff027b82 */ /* 0x000e620000000a00 */
[----:B------:R-:W-:-:S04]  /*00c0*/  IADD3 R0, R9, R0, RZ ;  /* 0x0000000009007210 */ /* 0x000fc80007ffe0ff */
[--C-:B------:R-:W-:Y:S02]  /*00d0*/  SHF.R.S32.HI R8, RZ, 0x1, R0.reuse ;  /* 0x00000001ff087819 */ /* 0x100fe40000011400 */
[----:B------:R-:W-:-:S04]  /*00e0*/  SHF.R.S32.HI R11, RZ, 0x1f, R0 ;  /* 0x0000001fff0b7819 */ /* 0x000fc80000011400 */
[----:B------:R-:W-:-:S04]  /*00f0*/  LEA.HI R11, R11, R8, RZ, 0xa ;  /* 0x000000080b0b7211 */ /* 0x000fc800078f50ff */
[----:B------:R-:W-:-:S05]  /*0100*/  LOP3.LUT R11, R11, 0xfffffc00, RZ, 0xc0, !PT ;  /* 0xfffffc000b0b7812 */ /* 0x000fca00078ec0ff */
[----:B------:R-:W-:Y:S02]  /*0110*/  IMAD.IADD R11, R8, 0x1, -R11 ;  /* 0x00000001080b7824 */ /* 0x000fe400078e0a0b */
[----:B------:R-:W3:Y:S01]  /*0120*/  LDG.E R8, desc[UR4][R6.64] ;  /* 0x0000000406087981 */ /* 0x000ee2000c1e1900 */
[----:B-1----:R-:W-:-:S04]  /*0130*/  IMAD.WIDE R2, R9, 0x4, R2 ;  /* 0x0000000409027825 */ /* 0x002fc800078e0202 */
[----:B--2---:R-:W-:Y:S01]  /*0140*/  IMAD.WIDE R4, R11, 0x4, R4 ;  /* 0x000000040b047825 */ /* 0x004fe200078e0204 */
[----:B------:R-:W2:Y:S05]  /*0150*/  LDG.E R0, desc[UR4][R2.64] ;  /* 0x0000000402007981 */ /* 0x000eaa000c1e1900 */
[----:B------:R-:W2:Y:S02]  /*0160*/  LDG.E.EL R5, desc[UR4][R4.64] ;  /* 0x0000000404057981 */ /* 0x000ea4000c2e1900 */
[C---:B--2---:R-:W-:Y:S02]  /*0170*/  FSETP.GT.AND P0, PT, R0.reuse, -R5, PT ;  /* 0x800000050000720b */ /* 0x044fe40003f04000 */
[C---:B---3--:R-:W-:Y:S01]  /*0180*/  FSETP.GT.AND P1, PT, R5.reuse, -R8, PT ;  /* 0x800000080500720b */ /* 0x048fe20003f24000 */
[----:B------:R-:W-:Y:S01]  /*0190*/  FADD R9, R0, R5 ;  /* 0x0000000500097221 */ /* 0x000fe20000000000 */
[----:B------:R-:W-:-:S09]  /*01a0*/  FADD R11, R5, R8 ;  /* 0x00000008050b7221 */ /* 0x000fd20000000000 */
[----:B------:R-:W-:Y:S02]  /*01b0*/  @!P0 FMUL R9, R9, 0.10000000149011611938 ;  /* 0x3dcccccd09098820 */ /* 0x000fe40000400000 */
[----:B------:R-:W-:-:S03]  /*01c0*/  @!P1 FMUL R11, R11, 0.10000000149011611938 ;  /* 0x3dcccccd0b0b9820 */ /* 0x000fc60000400000 */
[----:B------:R-:W-:Y:S04]  /*01d0*/  STG.E desc[UR4][R2.64], R9 ;  /* 0x0000000902007986 */ /* 0x000fe8000c101904 */
[----:B------:R-:W-:Y:S01]  /*01e0*/  STG.E desc[UR4][R6.64], R11 ;  /* 0x0000000b06007986 */ /* 0x000fe2000c101904 */
[----:B------:R-:W-:Y:S05]  /*01f0*/  EXIT ;  /* 0x000000000000794d */ /* 0x000fea0003800000 */
.L_x_0:
[----:B------:R-:W-:-:S00]  /*0200*/  BRA `(.L_x_0) ;  /* 0xfffffffc00fc7947 */ /* 0x000fc0000383ffff */
[----:B------:R-:W-:-:S00]  /*0210*/  NOP ;  /* 0x0000000000007918 */ /* 0x000fc00000000000 */
        /* <DEDUP_REMOVED lines=14> */
.L_x_1:


//--------------------- .nv.constant0.triton_poi_fused_convolution_leaky_relu_19 --------------------------
	.section	.nv.constant0.triton_poi_fused_convolution_leaky_relu_19,"a",@progbits
	.sectionflags	@""
	.align	4
.nv.constant0.triton_poi_fused_convolution_leaky_relu_19:
	.zero		556
